	.headerflags	@"EF_CUDA_TEXMODE_UNIFIED EF_CUDA_64BIT_ADDRESS EF_CUDA_ACCELERATORS EF_CUDA_SM90 EF_CUDA_VIRTUAL_SM(EF_CUDA_SM90)"
	.elftype	@"ET_EXEC"


//--------------------- .nv.info                  --------------------------
	.section	.nv.info,"",@"SHT_CUDA_INFO"
	.align	4


	//----- nvinfo : EIATTR_REGCOUNT
	.align		4
        /*0000*/ 	.byte	0x04, 0x2f
        /*0002*/ 	.short	(.L_2 - .L_1)
	.align		4
.L_1:
        /*0004*/ 	.word	index@(triton_poi_fused_add_convolution_elu_14)
        /*0008*/ 	.word	0x00000011


	//----- nvinfo : EIATTR_MIN_STACK_SIZE
	.align		4
.L_2:
        /*000c*/ 	.byte	0x04, 0x12
        /*000e*/ 	.short	(.L_4 - .L_3)
	.align		4
.L_3:
        /*0010*/ 	.word	index@(triton_poi_fused_add_convolution_elu_14)
        /*0014*/ 	.word	0x00000000


	//----- nvinfo : EIATTR_FRAME_SIZE
	.align		4
.L_4:
        /*0018*/ 	.byte	0x04, 0x11
        /*001a*/ 	.short	(.L_6 - .L_5)
	.align		4
.L_5:
        /*001c*/ 	.word	index@(triton_poi_fused_add_convolution_elu_14)
        /*0020*/ 	.word	0x00000000


	//----- nvinfo : EIATTR_MIN_STACK_SIZE
	.align		4
.L_6:
        /*0024*/ 	.byte	0x04, 0x12
        /*0026*/ 	.short	(.L_8 - .L_7)
	.align		4
.L_7:
        /*0028*/ 	.word	index@(triton_poi_fused_add_convolution_elu_14)
        /*002c*/ 	.word	0x00000000
.L_8:


//--------------------- .nv.info.triton_poi_fused_add_convolution_elu_14 --------------------------
	.section	.nv.info.triton_poi_fused_add_convolution_elu_14,"",@"SHT_CUDA_INFO"
	.sectionflags	@""
	.align	4


	//----- nvinfo : EIATTR_CUDA_API_VERSION
	.align		4
        /*0000*/ 	.byte	0x04, 0x37
        /*0002*/ 	.short	(.L_10 - .L_9)
.L_9:
        /*0004*/ 	.word	0x0000007c


	//----- nvinfo : EIATTR_KPARAM_INFO
	.align		4
.L_10:
        /*0008*/ 	.byte	0x04, 0x17
        /*000a*/ 	.short	(.L_12 - .L_11)
.L_11:
        /*000c*/ 	.word	0x00000000
        /*0010*/ 	.short	0x0005
        /*0012*/ 	.short	0x0028
        /*0014*/ 	.byte	0x00, 0xf0, 0x11, 0x00


	//----- nvinfo : EIATTR_KPARAM_INFO
	.align		4
.L_12:
        /*0018*/ 	.byte	0x04, 0x17
        /*001a*/ 	.short	(.L_14 - .L_13)
.L_13:
        /*001c*/ 	.word	0x00000000
        /*0020*/ 	.short	0x0004
        /*0022*/ 	.short	0x0020
        /*0024*/ 	.byte	0x00, 0xf4, 0x21, 0x00


	//----- nvinfo : EIATTR_KPARAM_INFO
	.align		4
.L_14:
        /*0028*/ 	.byte	0x04, 0x17
        /*002a*/ 	.short	(.L_16 - .L_15)
.L_15:
        /*002c*/ 	.word	0x00000000
        /*0030*/ 	.short	0x0003
        /*0032*/ 	.short	0x0018
        /*0034*/ 	.byte	0x00, 0xf4, 0x21, 0x00


	//----- nvinfo : EIATTR_KPARAM_INFO
	.align		4
.L_16:
        /*0038*/ 	.byte	0x04, 0x17
        /*003a*/ 	.short	(.L_18 - .L_17)
.L_17:
        /*003c*/ 	.word	0x00000000
        /*0040*/ 	.short	0x0002
        /*0042*/ 	.short	0x0010
        /*0044*/ 	.byte	0x00, 0xf4, 0x21, 0x00


	//----- nvinfo : EIATTR_KPARAM_INFO
	.align		4
.L_18:
        /*0048*/ 	.byte	0x04, 0x17
        /*004a*/ 	.short	(.L_20 - .L_19)
.L_19:
        /*004c*/ 	.word	0x00000000
        /*0050*/ 	.short	0x0001
        /*0052*/ 	.short	0x0008
        /*0054*/ 	.byte	0x00, 0xf4, 0x21, 0x00


	//----- nvinfo : EIATTR_KPARAM_INFO
	.align		4
.L_20:
        /*0058*/ 	.byte	0x04, 0x17
        /*005a*/ 	.short	(.L_22 - .L_21)
.L_21:
        /*005c*/ 	.word	0x00000000
        /*0060*/ 	.short	0x0000
        /*0062*/ 	.short	0x0000
        /*0064*/ 	.byte	0x00, 0xf4, 0x21, 0x00


	//----- nvinfo : EIATTR_SPARSE_MMA_MASK
	.align		4
.L_22:
        /*0068*/ 	.byte	0x03, 0x50
        /*006a*/ 	.short	0x0000


	//----- nvinfo : EIATTR_MAXREG_COUNT
	.align		4
        /*006c*/ 	.byte	0x03, 0x1b
        /*006e*/ 	.short	0x00ff


	//----- nvinfo : EIATTR_EXIT_INSTR_OFFSETS
	.align		4
        /*0070*/ 	.byte	0x04, 0x1c
        /*0072*/ 	.short	(.L_24 - .L_23)


	//   ....[0]....
.L_23:
        /*0074*/ 	.word	0x000003b0


	//----- nvinfo : EIATTR_REQNTID
	.align		4
.L_24:
        /*0078*/ 	.byte	0x04, 0x10
        /*007a*/ 	.short	(.L_26 - .L_25)
.L_25:
        /*007c*/ 	.word	0x00000080
        /*0080*/ 	.word	0x00000001
        /*0084*/ 	.word	0x00000001


	//----- nvinfo : EIATTR_CBANK_PARAM_SIZE
	.align		4
.L_26:
        /*0088*/ 	.byte	0x03, 0x19
        /*008a*/ 	.short	0x002c


	//----- nvinfo : EIATTR_PARAM_CBANK
	.align		4
        /*008c*/ 	.byte	0x04, 0x0a
        /*008e*/ 	.short	(.L_28 - .L_27)
	.align		4
.L_27:
        /*0090*/ 	.word	index@(.nv.constant0.triton_poi_fused_add_convolution_elu_14)
        /*0094*/ 	.short	0x0210
        /*0096*/ 	.short	0x002c


	//----- nvinfo : EIATTR_SW_WAR
	.align		4
.L_28:
        /*0098*/ 	.byte	0x04, 0x36
        /*009a*/ 	.short	(.L_30 - .L_29)
.L_29:
        /*009c*/ 	.word	0x00000008
.L_30:


//--------------------- .nv.callgraph             --------------------------
	.section	.nv.callgraph,"",@"SHT_CUDA_CALLGRAPH"
	.align	4
	.sectionentsize	8
	.align		4
        /*0000*/ 	.word	0x00000000
	.align		4
        /*0004*/ 	.word	0xffffffff
	.align		4
        /*0008*/ 	.word	0x00000000
	.align		4
        /*000c*/ 	.word	0xfffffffe
	.align		4
        /*0010*/ 	.word	0x00000000
	.align		4
        /*0014*/ 	.word	0xfffffffd
	.align		4
        /*0018*/ 	.word	0x00000000
	.align		4
        /*001c*/ 	.word	0xfffffffc


//--------------------- .nv.constant4             --------------------------
	.section	.nv.constant4,"a",@progbits
	.align	8
	.align		8
.nv.constant4:
        /*0000*/ 	.dword	_$_str


//--------------------- .text.triton_poi_fused_add_convolution_elu_14 --------------------------
	.section	.text.triton_poi_fused_add_convolution_elu_14,"ax",@progbits
	.align	128
        .global         triton_poi_fused_add_convolution_elu_14
        .type           triton_poi_fused_add_convolution_elu_14,@function
        .size           triton_poi_fused_add_convolution_elu_14,(.L_x_1 - triton_poi_fused_add_convolution_elu_14)
        .other          triton_poi_fused_add_convolution_elu_14,@"STO_CUDA_ENTRY STV_DEFAULT"
triton_poi_fused_add_convolution_elu_14:
.text.triton_poi_fused_add_convolution_elu_14:
[----:B------:R-:W-:Y:S01]  /*0000*/  LDC R1, c[0x0][0x28] ;  /* 0x00000a00ff017b82 */ /* 0x000fe20000000800 */
[----:B------:R-:W1:Y:S07]  /*0010*/  S2R R0, SR_TID.X ;  /* 0x0000000000007919 */ /* 0x000e6e0000002100 */
[----:B------:R-:W2:Y:S01]  /*0020*/  LDC.64 R6, c[0x0][0x218] ;  /* 0x00008600ff067b82 */ /* 0x000ea20000000a00 */
[----:B------:R-:W-:Y:S01]  /*0030*/  ULDC.64 UR4, c[0x0][0x208] ;  /* 0x0000820000047ab9 */ /* 0x000fe20000000a00 */
[----:B------:R-:W3:Y:S06]  /*0040*/  S2R R3, SR_CTAID.X ;  /* 0x0000000000037919 */ /* 0x000eec0000002500 */
[----:B------:R-:W4:Y:S08]  /*0050*/  LDC.64 R10, c[0x0][0x228] ;  /* 0x00008a00ff0a7b82 */ /* 0x000f300000000a00 */
[----:B------:R-:W5:Y:S01]  /*0060*/  LDC.64 R8, c[0x0][0x220] ;  /* 0x00008800ff087b82 */ /* 0x000f620000000a00 */
[----:B-1----:R-:W-:-:S04]  /*0070*/  LOP3.LUT R0, R0, 0x7f, RZ, 0xc0, !PT ;  /* 0x0000007f00007812 */ /* 0x002fc800078ec0ff */
[----:B---3--:R-:W-:-:S03]  /*0080*/  LEA R0, R3, R0, 0x7 ;  /* 0x0000000003007211 */ /* 0x008fc600078e38ff */
[----:B------:R-:W1:Y:S01]  /*0090*/  LDC.64 R2, c[0x0][0x210] ;  /* 0x00008400ff027b82 */ /* 0x000e620000000a00 */
[----:B------:R-:W-:Y:S01]  /*00a0*/  SHF.R.S32.HI R5, RZ, 0x1f, R0 ;  /* 0x0000001fff057819 */ /* 0x000fe20000011400 */
[----:B-----5:R-:W-:-:S03]  /*00b0*/  IMAD.WIDE R8, R0, 0x4, R8 ;  /* 0x0000000400087825 */ /* 0x020fc600078e0208 */
[----:B------:R-:W-:-:S03]  /*00c0*/  LEA.HI R5, R5, R0, RZ, 0xa ;  /* 0x0000000005057211 */ /* 0x000fc600078f50ff */
[----:B------:R-:W3:Y:S01]  /*00d0*/  LDG.E R8, desc[UR4][R8.64] ;  /* 0x0000000408087981 */ /* 0x000ee2000c1e1900 */
[----:B------:R-:W-:Y:S02]  /*00e0*/  LOP3.LUT R13, R5, 0xfffffc00, RZ, 0xc0, !PT ;  /* 0xfffffc00050d7812 */ /* 0x000fe400078ec0ff */
[----:B------:R-:W-:Y:S02]  /*00f0*/  SHF.R.S32.HI R5, RZ, 0xa, R5 ;  /* 0x0000000aff057819 */ /* 0x000fe40000011405 */
[----:B------:R-:W-:-:S05]  /*0100*/  IADD3 R13, R0, -R13, RZ ;  /* 0x8000000d000d7210 */ /* 0x000fca0007ffe0ff */
[----:B------:R-:W-:Y:S02]  /*0110*/  IMAD R5, R5, 0x600, R13 ;  /* 0x0000060005057824 */ /* 0x000fe400078e020d */
[----:B--2---:R-:W-:-:S04]  /*0120*/  IMAD.WIDE R6, R13, 0x4, R6 ;  /* 0x000000040d067825 */ /* 0x004fc800078e0206 */
[----:B----4-:R-:W-:Y:S02]  /*0130*/  IMAD.WIDE R10, R5, 0x4, R10 ;  /* 0x00000004050a7825 */ /* 0x010fe400078e020a */
[----:B------:R-:W2:Y:S02]  /*0140*/  LDG.E.EL R7, desc[UR4][R6.64] ;  /* 0x0000000406077981 */ /* 0x000ea4000c2e1900 */
[----:B-1----:R-:W-:Y:S02]  /*0150*/  IMAD.WIDE R2, R0, 0x4, R2 ;  /* 0x0000000400027825 */ /* 0x002fe400078e0202 */
[----:B------:R1:W3:Y:S04]  /*0160*/  LDG.E R11, desc[UR4][R10.64] ;  /* 0x000000040a0b7981 */ /* 0x0002e8000c1e1900 */
[----:B------:R-:W2:Y:S01]  /*0170*/  LDG.E R4, desc[UR4][R2.64] ;  /* 0x0000000402047981 */ /* 0x000ea2000c1e1900 */
[----:B-1----:R-:W-:Y:S01]  /*0180*/  HFMA2.MMA R10, -RZ, RZ, 0.83837890625, -4044 ;  /* 0x3ab5ebe6ff0a7435 */ /* 0x002fe200000001ff */
[----:B--2---:R-:W-:Y:S01]  /*0190*/  FADD R13, R4, R7 ;  /* 0x00000007040d7221 */ /* 0x004fe20000000000 */
[----:B---3--:R-:W-:-:S04]  /*01a0*/  FADD R4, R8, R11 ;  /* 0x0000000b08047221 */ /* 0x008fc80000000000 */
[----:B------:R-:W-:-:S04]  /*01b0*/  FADD R5, R4, R13 ;  /* 0x0000000d04057221 */ /* 0x000fc80000000000 */
[----:B------:R-:W-:-:S06]  /*01c0*/  FMUL R12, R5, 1.4426950216293334961 ;  /* 0x3fb8aa3b050c7820 */ /* 0x000fcc0000400000 */
[----:B------:R-:W1:Y:S01]  /*01d0*/  FRND R12, R12 ;  /* 0x0000000c000c7307 */ /* 0x000e620000201000 */
[----:B------:R-:W-:-:S05]  /*01e0*/  FADD.FTZ R14, |R5|, -RZ ;  /* 0x800000ff050e7221 */ /* 0x000fca0000010200 */
[----:B------:R-:W-:-:S04]  /*01f0*/  FSETP.GEU.AND P0, PT, R14, 0.40999999642372131348, PT ;  /* 0x3ed1eb850e00780b */ /* 0x000fc80003f0e000 */
[----:B-1----:R-:W-:-:S05]  /*0200*/  FSEL R6, R12, RZ, P0 ;  /* 0x000000ff0c067208 */ /* 0x002fca0000000000 */
[C---:B------:R-:W-:Y:S01]  /*0210*/  FFMA.FTZ R7, -R6.reuse, 0.693145751953125, R5 ;  /* 0x3f31720006077823 */ /* 0x040fe20000010105 */
[----:B------:R-:W-:-:S03]  /*0220*/  FSETP.NEU.AND P1, PT, R6, 128, PT ;  /* 0x430000000600780b */ /* 0x000fc60003f2d000 */
[C---:B------:R-:W-:Y:S01]  /*0230*/  FFMA.FTZ R7, -R6.reuse, 1.428606765330187045e-06, R7 ;  /* 0x35bfbe8e06077823 */ /* 0x040fe20000010107 */
[----:B------:R-:W-:-:S03]  /*0240*/  FSEL R8, R6, 127, P1 ;  /* 0x42fe000006087808 */ /* 0x000fc60000800000 */
[----:B------:R-:W-:-:S04]  /*0250*/  FFMA.FTZ R6, R7, R10, 0.0083824126049876213074 ;  /* 0x3c09566307067423 */ /* 0x000fc8000001000a */
[C---:B------:R-:W-:Y:S01]  /*0260*/  FFMA.FTZ R6, R7.reuse, R6, 0.041667830199003219604 ;  /* 0x3d2aabe307067423 */ /* 0x040fe20000010006 */
[----:B------:R-:W1:Y:S03]  /*0270*/  MUFU.EX2 R9, R8 ;  /* 0x0000000800097308 */ /* 0x000e660000000800 */
[----:B------:R-:W-:-:S04]  /*0280*/  FFMA.FTZ R6, R7, R6, 0.16666397452354431152 ;  /* 0x3e2aa9f607067423 */ /* 0x000fc80000010006 */
[----:B------:R-:W-:-:S04]  /*0290*/  FFMA.FTZ R6, R7, R6, 0.49999994039535522461 ;  /* 0x3efffffe07067423 */ /* 0x000fc80000010006 */
[----:B------:R-:W-:-:S04]  /*02a0*/  FMUL R6, R7, R6 ;  /* 0x0000000607067220 */ /* 0x000fc80000400000 */
[----:B------:R-:W-:Y:S01]  /*02b0*/  FFMA.FTZ R10, R7, R6, R7 ;  /* 0x00000006070a7223 */ /* 0x000fe20000010007 */
[----:B-1----:R-:W-:Y:S01]  /*02c0*/  FADD R12, R9, -1 ;  /* 0xbf800000090c7421 */ /* 0x002fe20000000000 */
[----:B------:R-:W1:Y:S01]  /*02d0*/  LDC.64 R6, c[0x0][0x230] ;  /* 0x00008c00ff067b82 */ /* 0x000e620000000a00 */
[----:B------:R-:W-:Y:S02]  /*02e0*/  FSETP.NEU.AND P0, PT, R5, RZ, PT ;  /* 0x000000ff0500720b */ /* 0x000fe40003f0d000 */
[----:B------:R-:W-:-:S04]  /*02f0*/  FFMA.FTZ R9, R9, R10, R12 ;  /* 0x0000000a09097223 */ /* 0x000fc8000001000c */
[----:B------:R-:W-:Y:S01]  /*0300*/  @!P1 FADD R9, R9, R9 ;  /* 0x0000000909099221 */ /* 0x000fe20000000000 */
[C---:B------:R-:W-:Y:S02]  /*0310*/  FSETP.GT.AND P1, PT, R8.reuse, 128, PT ;  /* 0x430000000800780b */ /* 0x040fe40003f24000 */
[----:B------:R-:W-:Y:S02]  /*0320*/  FSETP.GEU.AND P2, PT, R8, -25, PT ;  /* 0xc1c800000800780b */ /* 0x000fe40003f4e000 */
[----:B------:R-:W-:-:S04]  /*0330*/  FSEL R9, R9, +INF , !P1 ;  /* 0x7f80000009097808 */ /* 0x000fc80004800000 */
[----:B------:R-:W-:Y:S01]  /*0340*/  FSEL R8, R9, -1, P2 ;  /* 0xbf80000009087808 */ /* 0x000fe20001000000 */
[----:B------:R-:W-:Y:S01]  /*0350*/  @!P0 FADD R8, R5, R5 ;  /* 0x0000000505088221 */ /* 0x000fe20000000000 */
[----:B------:R-:W-:-:S04]  /*0360*/  FSETP.GT.AND P0, PT, R13, -R4, PT ;  /* 0x800000040d00720b */ /* 0x000fc80003f04000 */
[----:B------:R-:W-:Y:S01]  /*0370*/  FSEL R9, R5, R8, P0 ;  /* 0x0000000805097208 */ /* 0x000fe20000000000 */
[----:B-1----:R-:W-:Y:S01]  /*0380*/  IMAD.WIDE R6, R0, 0x4, R6 ;  /* 0x0000000400067825 */ /* 0x002fe200078e0206 */
[----:B------:R-:W-:Y:S04]  /*0390*/  STG.E desc[UR4][R2.64], R5 ;  /* 0x0000000502007986 */ /* 0x000fe8000c101904 */
[----:B------:R-:W-:Y:S01]  /*03a0*/  STG.E desc[UR4][R6.64], R9 ;  /* 0x0000000906007986 */ /* 0x000fe2000c101904 */
[----:B------:R-:W-:Y:S05]  /*03b0*/  EXIT ;  /* 0x000000000000794d */ /* 0x000fea0003800000 */
.L_x_0:
[----:B------:R-:W-:-:S00]  /*03c0*/  BRA `(.L_x_0) ;  /* 0xfffffffc00fc7947 */ /* 0x000fc0000383ffff */
[----:B------:R-:W-:-:S00]  /*03d0*/  NOP ;  /* 0x0000000000007918 */ /* 0x000fc00000000000 */
        /* <DEDUP_REMOVED lines=10> */
.L_x_1:


//--------------------- .nv.global.init           --------------------------
	.section	.nv.global.init,"aw",@progbits
.nv.global.init:
	.type		_$_str,@object
	.size		_$_str,(.L_0 - _$_str)
_$_str:
        /*0000*/ 	.byte	0x5f, 0x5f, 0x43, 0x55, 0x44, 0x41, 0x5f, 0x46, 0x54, 0x5a, 0x00
.L_0:


//--------------------- .nv.constant0.triton_poi_fused_add_convolution_elu_14 --------------------------
	.section	.nv.constant0.triton_poi_fused_add_convolution_elu_14,"a",@progbits
	.sectionflags	@""
	.align	4
.nv.constant0.triton_poi_fused_add_convolution_elu_14:
	.zero		572
